	.headerflags	@"EF_CUDA_TEXMODE_UNIFIED EF_CUDA_64BIT_ADDRESS EF_CUDA_ACCELERATORS EF_CUDA_SM90 EF_CUDA_VIRTUAL_SM(EF_CUDA_SM90)"
	.elftype	@"ET_EXEC"


//--------------------- .nv.info                  --------------------------
	.section	.nv.info,"",@"SHT_CUDA_INFO"
	.align	4


	//----- nvinfo : EIATTR_REGCOUNT
	.align		4
        /*0000*/ 	.byte	0x04, 0x2f
        /*0002*/ 	.short	(.L_1 - .L_0)
	.align		4
.L_0:
        /*0004*/ 	.word	index@(triton_poi_fused_max_pool2d_with_indices_6)
        /*0008*/ 	.word	0x00000020


	//----- nvinfo : EIATTR_MIN_STACK_SIZE
	.align		4
.L_1:
        /*000c*/ 	.byte	0x04, 0x12
        /*000e*/ 	.short	(.L_3 - .L_2)
	.align		4
.L_2:
        /*0010*/ 	.word	index@(triton_poi_fused_max_pool2d_with_indices_6)
        /*0014*/ 	.word	0x00000000


	//----- nvinfo : EIATTR_FRAME_SIZE
	.align		4
.L_3:
        /*0018*/ 	.byte	0x04, 0x11
        /*001a*/ 	.short	(.L_5 - .L_4)
	.align		4
.L_4:
        /*001c*/ 	.word	index@(triton_poi_fused_max_pool2d_with_indices_6)
        /*0020*/ 	.word	0x00000000


	//----- nvinfo : EIATTR_MIN_STACK_SIZE
	.align		4
.L_5:
        /*0024*/ 	.byte	0x04, 0x12
        /*0026*/ 	.short	(.L_7 - .L_6)
	.align		4
.L_6:
        /*0028*/ 	.word	index@(triton_poi_fused_max_pool2d_with_indices_6)
        /*002c*/ 	.word	0x00000000
.L_7:


//--------------------- .nv.info.triton_poi_fused_max_pool2d_with_indices_6 --------------------------
	.section	.nv.info.triton_poi_fused_max_pool2d_with_indices_6,"",@"SHT_CUDA_INFO"
	.sectionflags	@""
	.align	4


	//----- nvinfo : EIATTR_CUDA_API_VERSION
	.align		4
        /*0000*/ 	.byte	0x04, 0x37
        /*0002*/ 	.short	(.L_9 - .L_8)
.L_8:
        /*0004*/ 	.word	0x0000007c


	//----- nvinfo : EIATTR_KPARAM_INFO
	.align		4
.L_9:
        /*0008*/ 	.byte	0x04, 0x17
        /*000a*/ 	.short	(.L_11 - .L_10)
.L_10:
        /*000c*/ 	.word	0x00000000
        /*0010*/ 	.short	0x0003
        /*0012*/ 	.short	0x0018
        /*0014*/ 	.byte	0x00, 0xf0, 0x11, 0x00


	//----- nvinfo : EIATTR_KPARAM_INFO
	.align		4
.L_11:
        /*0018*/ 	.byte	0x04, 0x17
        /*001a*/ 	.short	(.L_13 - .L_12)
.L_12:
        /*001c*/ 	.word	0x00000000
        /*0020*/ 	.short	0x0002
        /*0022*/ 	.short	0x0010
        /*0024*/ 	.byte	0x00, 0xf4, 0x21, 0x00


	//----- nvinfo : EIATTR_KPARAM_INFO
	.align		4
.L_13:
        /*0028*/ 	.byte	0x04, 0x17
        /*002a*/ 	.short	(.L_15 - .L_14)
.L_14:
        /*002c*/ 	.word	0x00000000
        /*0030*/ 	.short	0x0001
        /*0032*/ 	.short	0x0008
        /*0034*/ 	.byte	0x00, 0xf4, 0x21, 0x00


	//----- nvinfo : EIATTR_KPARAM_INFO
	.align		4
.L_15:
        /*0038*/ 	.byte	0x04, 0x17
        /*003a*/ 	.short	(.L_17 - .L_16)
.L_16:
        /*003c*/ 	.word	0x00000000
        /*0040*/ 	.short	0x0000
        /*0042*/ 	.short	0x0000
        /*0044*/ 	.byte	0x00, 0xf4, 0x21, 0x00


	//----- nvinfo : EIATTR_SPARSE_MMA_MASK
	.align		4
.L_17:
        /*0048*/ 	.byte	0x03, 0x50
        /*004a*/ 	.short	0x0000


	//----- nvinfo : EIATTR_MAXREG_COUNT
	.align		4
        /*004c*/ 	.byte	0x03, 0x1b
        /*004e*/ 	.short	0x00ff


	//----- nvinfo : EIATTR_EXIT_INSTR_OFFSETS
	.align		4
        /*0050*/ 	.byte	0x04, 0x1c
        /*0052*/ 	.short	(.L_19 - .L_18)


	//   ....[0]....
.L_18:
        /*0054*/ 	.word	0x00000f90


	//----- nvinfo : EIATTR_REQNTID
	.align		4
.L_19:
        /*0058*/ 	.byte	0x04, 0x10
        /*005a*/ 	.short	(.L_21 - .L_20)
.L_20:
        /*005c*/ 	.word	0x00000080
        /*0060*/ 	.word	0x00000001
        /*0064*/ 	.word	0x00000001


	//----- nvinfo : EIATTR_CBANK_PARAM_SIZE
	.align		4
.L_21:
        /*0068*/ 	.byte	0x03, 0x19
        /*006a*/ 	.short	0x001c


	//----- nvinfo : EIATTR_PARAM_CBANK
	.align		4
        /*006c*/ 	.byte	0x04, 0x0a
        /*006e*/ 	.short	(.L_23 - .L_22)
	.align		4
.L_22:
        /*0070*/ 	.word	index@(.nv.constant0.triton_poi_fused_max_pool2d_with_indices_6)
        /*0074*/ 	.short	0x0210
        /*0076*/ 	.short	0x001c


	//----- nvinfo : EIATTR_SW_WAR
	.align		4
.L_23:
        /*0078*/ 	.byte	0x04, 0x36
        /*007a*/ 	.short	(.L_25 - .L_24)
.L_24:
        /*007c*/ 	.word	0x00000008
.L_25:


//--------------------- .nv.callgraph             --------------------------
	.section	.nv.callgraph,"",@"SHT_CUDA_CALLGRAPH"
	.align	4
	.sectionentsize	8
	.align		4
        /*0000*/ 	.word	0x00000000
	.align		4
        /*0004*/ 	.word	0xffffffff
	.align		4
        /*0008*/ 	.word	0x00000000
	.align		4
        /*000c*/ 	.word	0xfffffffe
	.align		4
        /*0010*/ 	.word	0x00000000
	.align		4
        /*0014*/ 	.word	0xfffffffd
	.align		4
        /*0018*/ 	.word	0x00000000
	.align		4
        /*001c*/ 	.word	0xfffffffc


//--------------------- .text.triton_poi_fused_max_pool2d_with_indices_6 --------------------------
	.section	.text.triton_poi_fused_max_pool2d_with_indices_6,"ax",@progbits
	.align	128
        .global         triton_poi_fused_max_pool2d_with_indices_6
        .type           triton_poi_fused_max_pool2d_with_indices_6,@function
        .size           triton_poi_fused_max_pool2d_with_indices_6,(.L_x_1 - triton_poi_fused_max_pool2d_with_indices_6)
        .other          triton_poi_fused_max_pool2d_with_indices_6,@"STO_CUDA_ENTRY STV_DEFAULT"
triton_poi_fused_max_pool2d_with_indices_6:
.text.triton_poi_fused_max_pool2d_with_indices_6:
[----:B------:R-:W-:Y:S01]  /*0000*/  LDC R1, c[0x0][0x28] ;  /* 0x00000a00ff017b82 */ /* 0x000fe20000000800 */
[----:B------:R-:W1:Y:S07]  /*0010*/  S2R R0, SR_TID.X ;  /* 0x0000000000007919 */ /* 0x000e6e0000002100 */
[----:B------:R-:W2:Y:S01]  /*0020*/  LDC.64 R20, c[0x0][0x210] ;  /* 0x00008400ff147b82 */ /* 0x000ea20000000a00 */
[----:B------:R-:W-:Y:S01]  /*0030*/  CS2R R10, SRZ ;  /* 0x00000000000a7805 */ /* 0x000fe2000001ff00 */
[----:B------:R-:W-:Y:S01]  /*0040*/  ULDC.64 UR4, c[0x0][0x208] ;  /* 0x0000820000047ab9 */ /* 0x000fe20000000a00 */
[----:B------:R-:W3:Y:S01]  /*0050*/  S2R R5, SR_CTAID.X ;  /* 0x0000000000057919 */ /* 0x000ee20000002500 */
[----:B------:R-:W-:-:S02]  /*0060*/  CS2R R12, SRZ ;  /* 0x00000000000c7805 */ /* 0x000fc4000001ff00 */
[----:B------:R-:W-:Y:S02]  /*0070*/  CS2R R14, SRZ ;  /* 0x00000000000e7805 */ /* 0x000fe4000001ff00 */
[----:B------:R-:W-:Y:S01]  /*0080*/  CS2R R16, SRZ ;  /* 0x0000000000107805 */ /* 0x000fe2000001ff00 */
[----:B------:R-:W-:Y:S01]  /*0090*/  ULDC.64 UR6, c[0x0][0x220] ;  /* 0x0000880000067ab9 */ /* 0x000fe20000000a00 */
[----:B-1----:R-:W-:Y:S01]  /*00a0*/  IMAD.SHL.U32 R0, R0, 0x4, RZ ;  /* 0x0000000400007824 */ /* 0x002fe200078e00ff */
[----:B---3--:R-:W-:-:S04]  /*00b0*/  SHF.R.S32.HI R3, RZ, 0x16, R5 ;  /* 0x00000016ff037819 */ /* 0x008fc80000011405 */
[----:B------:R-:W-:Y:S02]  /*00c0*/  LOP3.LUT R0, R0, 0x1fc, RZ, 0xc0, !PT ;  /* 0x000001fc00007812 */ /* 0x000fe400078ec0ff */
[----:B------:R-:W-:-:S03]  /*00d0*/  SGXT R3, R3, 0x1 ;  /* 0x000000010303781a */ /* 0x000fc60000000200 */
[----:B------:R-:W-:-:S05]  /*00e0*/  IMAD R0, R5, 0x200, R0 ;  /* 0x0000020005007824 */ /* 0x000fca00078e0200 */
[CC--:B------:R-:W-:Y:S02]  /*00f0*/  LEA.HI R2, R3.reuse, R0.reuse, RZ, 0x6 ;  /* 0x0000000003027211 */ /* 0x0c0fe400078f30ff */
[----:B------:R-:W-:Y:S02]  /*0100*/  LEA.HI R3, R3, R0, RZ, 0xa ;  /* 0x0000000003037211 */ /* 0x000fe400078f50ff */
[----:B------:R-:W-:Y:S02]  /*0110*/  SHF.R.S32.HI R22, RZ, 0x6, R2 ;  /* 0x00000006ff167819 */ /* 0x000fe40000011402 */
[----:B------:R-:W-:Y:S02]  /*0120*/  SHF.R.S32.HI R4, RZ, 0xa, R3 ;  /* 0x0000000aff047819 */ /* 0x000fe40000011403 */
[----:B------:R-:W-:Y:S02]  /*0130*/  LOP3.LUT R3, R2, 0xffffffc0, RZ, 0xc0, !PT ;  /* 0xffffffc002037812 */ /* 0x000fe400078ec0ff */
[----:B------:R-:W-:-:S02]  /*0140*/  LEA.HI R5, R22, R22, RZ, 0x4 ;  /* 0x0000001616057211 */ /* 0x000fc400078f20ff */
[----:B------:R-:W-:Y:S01]  /*0150*/  LEA.HI R2, R4, R4, RZ, 0x4 ;  /* 0x0000000404027211 */ /* 0x000fe200078f20ff */
[----:B------:R-:W-:Y:S01]  /*0160*/  IMAD.IADD R3, R0, 0x1, -R3 ;  /* 0x0000000100037824 */ /* 0x000fe200078e0a03 */
[----:B------:R-:W-:Y:S02]  /*0170*/  LOP3.LUT R5, R5, 0xfffffff0, RZ, 0xc0, !PT ;  /* 0xfffffff005057812 */ /* 0x000fe400078ec0ff */
[----:B------:R-:W-:Y:S01]  /*0180*/  LOP3.LUT R7, R2, 0xfffffff0, RZ, 0xc0, !PT ;  /* 0xfffffff002077812 */ /* 0x000fe200078ec0ff */
[----:B------:R-:W-:Y:S02]  /*0190*/  IMAD R9, R4, 0x1000, R3 ;  /* 0x0000100004097824 */ /* 0x000fe400078e0203 */
[----:B------:R-:W-:Y:S02]  /*01a0*/  IMAD.IADD R22, R22, 0x1, -R5 ;  /* 0x0000000116167824 */ /* 0x000fe400078e0a05 */
[----:B------:R-:W-:Y:S01]  /*01b0*/  IMAD.IADD R3, R4, 0x1, -R7 ;  /* 0x0000000104037824 */ /* 0x000fe200078e0a07 */
[----:B------:R-:W-:Y:S01]  /*01c0*/  CS2R R4, SRZ ;  /* 0x0000000000047805 */ /* 0x000fe2000001ff00 */
[C---:B------:R-:W-:Y:S01]  /*01d0*/  IMAD R2, R22.reuse, 0x80, R9 ;  /* 0x0000008016027824 */ /* 0x040fe200078e0209 */
[----:B------:R-:W-:-:S02]  /*01e0*/  ISETP.GT.AND P0, PT, R22, RZ, PT ;  /* 0x000000ff1600720c */ /* 0x000fc40003f04270 */
[----:B------:R-:W-:Y:S02]  /*01f0*/  CS2R R6, SRZ ;  /* 0x0000000000067805 */ /* 0x000fe4000001ff00 */
[C---:B------:R-:W-:Y:S01]  /*0200*/  ISETP.GT.AND P1, PT, R3.reuse, RZ, PT ;  /* 0x000000ff0300720c */ /* 0x040fe20003f24270 */
[C---:B------:R-:W-:Y:S01]  /*0210*/  VIADD R19, R2.reuse, 0xfffff7c0 ;  /* 0xfffff7c002137836 */ /* 0x040fe20000000000 */
[----:B------:R-:W-:Y:S01]  /*0220*/  ISETP.GT.AND P2, PT, R3, RZ, P0 ;  /* 0x000000ff0300720c */ /* 0x000fe20000744270 */
[----:B------:R-:W-:Y:S01]  /*0230*/  VIADD R25, R2, 0xfffff800 ;  /* 0xfffff80002197836 */ /* 0x000fe20000000000 */
[----:B------:R-:W-:Y:S02]  /*0240*/  ISETP.GT.AND P1, PT, R22, -0x1, P1 ;  /* 0xffffffff1600780c */ /* 0x000fe40000f24270 */
[----:B------:R-:W-:Y:S01]  /*0250*/  CS2R R8, SRZ ;  /* 0x0000000000087805 */ /* 0x000fe2000001ff00 */
[----:B--2---:R-:W-:-:S04]  /*0260*/  IMAD.WIDE R18, R19, 0x4, R20 ;  /* 0x0000000413127825 */ /* 0x004fc800078e0214 */
[----:B------:R-:W-:-:S04]  /*0270*/  IMAD.WIDE R24, R25, 0x4, R20 ;  /* 0x0000000419187825 */ /* 0x000fc800078e0214 */
[----:B------:R1:W2:Y:S04]  /*0280*/  @P2 LDG.E.128 R4, desc[UR4][R18.64] ;  /* 0x0000000412042981 */ /* 0x0002a8000c1e1d00 */
[----:B------:R3:W4:Y:S01]  /*0290*/  @P1 LDG.E.128 R8, desc[UR4][R24.64] ;  /* 0x0000000418081981 */ /* 0x000722000c1e1d00 */
[----:B------:R-:W-:-:S04]  /*02a0*/  VIADD R27, R2, 0xfffff840 ;  /* 0xfffff840021b7836 */ /* 0x000fc80000000000 */
[----:B------:R-:W-:-:S05]  /*02b0*/  IMAD.WIDE R26, R27, 0x4, R20 ;  /* 0x000000041b1a7825 */ /* 0x000fca00078e0214 */
[----:B------:R-:W5:Y:S01]  /*02c0*/  @P1 LDG.E.128 R12, desc[UR4][R26.64] ;  /* 0x000000041a0c1981 */ /* 0x000f62000c1e1d00 */
[C---:B------:R-:W-:Y:S02]  /*02d0*/  ISETP.GT.AND P0, PT, R3.reuse, -0x1, P0 ;  /* 0xffffffff0300780c */ /* 0x040fe40000704270 */
[----:B-1----:R-:W-:Y:S02]  /*02e0*/  CS2R R18, SRZ ;  /* 0x0000000000127805 */ /* 0x002fe4000001ff00 */
[----:B------:R-:W-:Y:S01]  /*02f0*/  LOP3.LUT R3, R3, R22, RZ, 0xfc, !PT ;  /* 0x0000001603037212 */ /* 0x000fe200078efcff */
[----:B------:R-:W-:Y:S01]  /*0300*/  VIADD R29, R2, 0x40 ;  /* 0x00000040021d7836 */ /* 0x000fe20000000000 */
[----:B--2---:R-:W-:Y:S02]  /*0310*/  SEL R23, R4, 0xff800000, P2 ;  /* 0xff80000004177807 */ /* 0x004fe40001000000 */
[----:B---3--:R-:W-:Y:S01]  /*0320*/  SEL R24, R5, 0xff800000, P2 ;  /* 0xff80000005187807 */ /* 0x008fe20001000000 */
[----:B------:R-:W-:Y:S01]  /*0330*/  VIADD R5, R2, 0xffffffc0 ;  /* 0xffffffc002057836 */ /* 0x000fe20000000000 */
[----:B----4-:R-:W-:-:S02]  /*0340*/  SEL R8, R8, 0xff800000, P1 ;  /* 0xff80000008087807 */ /* 0x010fc40000800000 */
[----:B------:R-:W-:Y:S01]  /*0350*/  SEL R9, R9, 0xff800000, P1 ;  /* 0xff80000009097807 */ /* 0x000fe20000800000 */
[----:B------:R-:W-:Y:S01]  /*0360*/  IMAD.WIDE R4, R5, 0x4, R20 ;  /* 0x0000000405047825 */ /* 0x000fe200078e0214 */
[----:B------:R-:W-:Y:S02]  /*0370*/  FSETP.GT.AND P5, PT, R8, R23, PT ;  /* 0x000000170800720b */ /* 0x000fe40003fa4000 */
[----:B------:R-:W-:Y:S02]  /*0380*/  FSETP.GT.AND P6, PT, R9, R24, PT ;  /* 0x000000180900720b */ /* 0x000fe40003fc4000 */
[----:B------:R-:W-:Y:S01]  /*0390*/  SEL R25, R6, 0xff800000, P2 ;  /* 0xff80000006197807 */ /* 0x000fe20001000000 */
[----:B------:R1:W2:Y:S01]  /*03a0*/  @P0 LDG.E.128 R16, desc[UR4][R4.64] ;  /* 0x0000000404100981 */ /* 0x0002a2000c1e1d00 */
[----:B------:R-:W-:Y:S02]  /*03b0*/  SEL R10, R10, 0xff800000, P1 ;  /* 0xff8000000a0a7807 */ /* 0x000fe40000800000 */
[----:B------:R-:W-:-:S02]  /*03c0*/  SEL R7, R7, 0xff800000, P2 ;  /* 0xff80000007077807 */ /* 0x000fc40001000000 */
[----:B------:R-:W-:Y:S02]  /*03d0*/  FSETP.NAN.AND P2, PT, R8, R8, PT ;  /* 0x000000080800720b */ /* 0x000fe40003f48000 */
[----:B------:R-:W-:Y:S02]  /*03e0*/  FSETP.GT.AND P3, PT, R10, R25, PT ;  /* 0x000000190a00720b */ /* 0x000fe40003f64000 */
[----:B------:R-:W-:Y:S02]  /*03f0*/  SEL R28, R11, 0xff800000, P1 ;  /* 0xff8000000b1c7807 */ /* 0x000fe40000800000 */
[----:B------:R-:W-:Y:S02]  /*0400*/  @!P5 SEL R8, R8, R23, P2 ;  /* 0x000000170808d207 */ /* 0x000fe40001000000 */
[----:B------:R-:W-:Y:S02]  /*0410*/  FSETP.NAN.AND P2, PT, R9, R9, PT ;  /* 0x000000090900720b */ /* 0x000fe40003f48000 */
[----:B------:R-:W-:-:S02]  /*0420*/  FSETP.GT.AND P4, PT, R28, R7, PT ;  /* 0x000000071c00720b */ /* 0x000fc40003f84000 */
[----:B------:R-:W-:Y:S02]  /*0430*/  @!P6 SEL R9, R9, R24, P2 ;  /* 0x000000180909e207 */ /* 0x000fe40001000000 */
[----:B------:R-:W-:-:S04]  /*0440*/  FSETP.NAN.AND P2, PT, R10, R10, PT ;  /* 0x0000000a0a00720b */ /* 0x000fc80003f48000 */
[----:B------:R-:W-:Y:S02]  /*0450*/  @!P3 SEL R10, R10, R25, P2 ;  /* 0x000000190a0ab207 */ /* 0x000fe40001000000 */
[----:B------:R-:W-:-:S04]  /*0460*/  FSETP.NAN.AND P2, PT, R28, R28, PT ;  /* 0x0000001c1c00720b */ /* 0x000fc80003f48000 */
[----:B------:R-:W-:Y:S02]  /*0470*/  @!P4 SEL R28, R28, R7, P2 ;  /* 0x000000071c1cc207 */ /* 0x000fe40001000000 */
[----:B------:R-:W-:Y:S02]  /*0480*/  ISETP.GT.AND P2, PT, R3, -0x1, PT ;  /* 0xffffffff0300780c */ /* 0x000fe40003f44270 */
[----:B-1----:R-:W-:Y:S02]  /*0490*/  CS2R R4, SRZ ;  /* 0x0000000000047805 */ /* 0x002fe4000001ff00 */
[----:B------:R-:W-:Y:S01]  /*04a0*/  CS2R R6, SRZ ;  /* 0x0000000000067805 */ /* 0x000fe2000001ff00 */
[----:B------:R-:W-:-:S08]  /*04b0*/  IMAD.WIDE R24, R2, 0x4, R20 ;  /* 0x0000000402187825 */ /* 0x000fd000078e0214 */
[----:B------:R1:W3:Y:S01]  /*04c0*/  @P2 LDG.E.128 R4, desc[UR4][R24.64] ;  /* 0x0000000418042981 */ /* 0x0002e2000c1e1d00 */
[----:B-----5:R-:W-:Y:S02]  /*04d0*/  SEL R15, R15, 0xff800000, P1 ;  /* 0xff8000000f0f7807 */ /* 0x020fe40000800000 */
[----:B------:R-:W-:Y:S02]  /*04e0*/  SEL R22, RZ, 0x1, !P4 ;  /* 0x00000001ff167807 */ /* 0x000fe40006000000 */
[----:B------:R-:W-:Y:S02]  /*04f0*/  FSETP.NAN.AND P4, PT, R15, R15, PT ;  /* 0x0000000f0f00720b */ /* 0x000fe40003f88000 */
[----:B------:R-:W-:Y:S02]  /*0500*/  SEL R3, R14, 0xff800000, P1 ;  /* 0xff8000000e037807 */ /* 0x000fe40000800000 */
[----:B------:R-:W-:Y:S02]  /*0510*/  SEL R26, RZ, 0x1, !P3 ;  /* 0x00000001ff1a7807 */ /* 0x000fe40005800000 */
[----:B------:R-:W-:-:S02]  /*0520*/  FSETP.NAN.AND P3, PT, R3, R3, PT ;  /* 0x000000030300720b */ /* 0x000fc40003f68000 */
[----:B-1----:R-:W-:Y:S02]  /*0530*/  SEL R24, R13, 0xff800000, P1 ;  /* 0xff8000000d187807 */ /* 0x002fe40000800000 */
[----:B------:R-:W-:Y:S02]  /*0540*/  SEL R13, RZ, 0x1, !P6 ;  /* 0x00000001ff0d7807 */ /* 0x000fe40007000000 */
[----:B------:R-:W-:Y:S02]  /*0550*/  SEL R23, R12, 0xff800000, P1 ;  /* 0xff8000000c177807 */ /* 0x000fe40000800000 */
[----:B------:R-:W-:Y:S02]  /*0560*/  FSETP.GEU.AND P6, PT, R28, R15, PT ;  /* 0x0000000f1c00720b */ /* 0x000fe40003fce000 */
[----:B------:R-:W-:Y:S02]  /*0570*/  FSETP.NAN.AND P1, PT, R24, R24, PT ;  /* 0x000000181800720b */ /* 0x000fe40003f28000 */
[----:B------:R-:W-:-:S02]  /*0580*/  @!P4 SEL R15, R15, R28, !P6 ;  /* 0x0000001c0f0fc207 */ /* 0x000fc40007000000 */
[----:B------:R-:W-:Y:S02]  /*0590*/  SEL R14, RZ, 0x1, !P5 ;  /* 0x00000001ff0e7807 */ /* 0x000fe40006800000 */
[----:B------:R-:W-:Y:S02]  /*05a0*/  FSETP.GEU.AND P4, PT, R10, R3, PT ;  /* 0x000000030a00720b */ /* 0x000fe40003f8e000 */
[----:B------:R-:W-:Y:S02]  /*05b0*/  FSETP.NAN.AND P5, PT, R23, R23, PT ;  /* 0x000000171700720b */ /* 0x000fe40003fa8000 */
[----:B------:R-:W-:Y:S02]  /*05c0*/  @!P3 SEL R3, R3, R10, !P4 ;  /* 0x0000000a0303b207 */ /* 0x000fe40006000000 */
[----:B------:R-:W-:-:S04]  /*05d0*/  FSETP.GEU.AND P3, PT, R9, R24, PT ;  /* 0x000000180900720b */ /* 0x000fc80003f6e000 */
[----:B------:R-:W-:Y:S02]  /*05e0*/  @!P1 SEL R24, R24, R9, !P3 ;  /* 0x0000000918189207 */ /* 0x000fe40005800000 */
[----:B------:R-:W-:Y:S02]  /*05f0*/  FSETP.GEU.AND P1, PT, R8, R23, PT ;  /* 0x000000170800720b */ /* 0x000fe40003f2e000 */
[----:B------:R-:W-:Y:S01]  /*0600*/  CS2R R10, SRZ ;  /* 0x00000000000a7805 */ /* 0x000fe2000001ff00 */
[----:B------:R-:W-:Y:S01]  /*0610*/  IMAD.WIDE R28, R29, 0x4, R20 ;  /* 0x000000041d1c7825 */ /* 0x000fe200078e0214 */
[----:B------:R-:W-:Y:S02]  /*0620*/  @!P5 SEL R23, R23, R8, !P1 ;  /* 0x000000081717d207 */ /* 0x000fe40004800000 */
[----:B------:R-:W-:-:S06]  /*0630*/  CS2R R8, SRZ ;  /* 0x0000000000087805 */ /* 0x000fcc000001ff00 */
[----:B------:R1:W4:Y:S01]  /*0640*/  @P2 LDG.E.128 R8, desc[UR4][R28.64] ;  /* 0x000000041c082981 */ /* 0x000322000c1e1d00 */
[----:B------:R-:W-:Y:S02]  /*0650*/  SEL R12, R22, 0x2, P6 ;  /* 0x00000002160c7807 */ /* 0x000fe40003000000 */
[----:B------:R-:W-:Y:S02]  /*0660*/  SEL R26, R26, 0x2, P4 ;  /* 0x000000021a1a7807 */ /* 0x000fe40002000000 */
[----:B------:R-:W-:Y:S02]  /*0670*/  SEL R13, R13, 0x2, P3 ;  /* 0x000000020d0d7807 */ /* 0x000fe40001800000 */
[----:B------:R-:W-:Y:S01]  /*0680*/  SEL R14, R14, 0x2, P1 ;  /* 0x000000020e0e7807 */ /* 0x000fe20000800000 */
[----:B-1----:R-:W-:Y:S01]  /*0690*/  VIADD R29, R2, 0x7c0 ;  /* 0x000007c0021d7836 */ /* 0x002fe20000000000 */
[----:B--2---:R-:W-:Y:S02]  /*06a0*/  SEL R16, R16, 0xff800000, P0 ;  /* 0xff80000010107807 */ /* 0x004fe40000000000 */
[----:B------:R-:W-:-:S02]  /*06b0*/  SEL R17, R17, 0xff800000, P0 ;  /* 0xff80000011117807 */ /* 0x000fc40000000000 */
[-C--:B------:R-:W-:Y:S02]  /*06c0*/  FSETP.NAN.AND P5, PT, R16, R16.reuse, PT ;  /* 0x000000101000720b */ /* 0x080fe40003fa8000 */
[----:B------:R-:W-:Y:S02]  /*06d0*/  FSETP.NAN.AND P6, PT, R17, R17, PT ;  /* 0x000000111100720b */ /* 0x000fe40003fc8000 */
[----:B------:R-:W-:Y:S02]  /*06e0*/  SEL R18, R18, 0xff800000, P0 ;  /* 0xff80000012127807 */ /* 0x000fe40000000000 */
[----:B------:R-:W-:Y:S02]  /*06f0*/  FSETP.GEU.AND P4, PT, R23, R16, PT ;  /* 0x000000101700720b */ /* 0x000fe40003f8e000 */
[----:B------:R-:W-:Y:S02]  /*0700*/  FSETP.NAN.AND P3, PT, R18, R18, PT ;  /* 0x000000121200720b */ /* 0x000fe40003f68000 */
[----:B------:R-:W-:-:S03]  /*0710*/  SEL R28, R19, 0xff800000, P0 ;  /* 0xff800000131c7807 */ /* 0x000fc60000000000 */
[----:B------:R-:W-:Y:S02]  /*0720*/  @!P5 SEL R16, R16, R23, !P4 ;  /* 0x000000171010d207 */ /* 0x000fe40006000000 */
[----:B------:R-:W-:Y:S02]  /*0730*/  FSETP.GEU.AND P5, PT, R24, R17, PT ;  /* 0x000000111800720b */ /* 0x000fe40003fae000 */
[----:B------:R-:W-:Y:S02]  /*0740*/  FSETP.NAN.AND P1, PT, R28, R28, PT ;  /* 0x0000001c1c00720b */ /* 0x000fe40003f28000 */
[----:B------:R-:W-:Y:S02]  /*0750*/  @!P6 SEL R17, R17, R24, !P5 ;  /* 0x000000181111e207 */ /* 0x000fe40006800000 */
[----:B------:R-:W-:-:S04]  /*0760*/  FSETP.GEU.AND P6, PT, R3, R18, PT ;  /* 0x000000120300720b */ /* 0x000fc80003fce000 */
[----:B------:R-:W-:Y:S02]  /*0770*/  @!P3 SEL R18, R18, R3, !P6 ;  /* 0x000000031212b207 */ /* 0x000fe40007000000 */
[----:B------:R-:W-:-:S04]  /*0780*/  FSETP.GEU.AND P3, PT, R15, R28, PT ;  /* 0x0000001c0f00720b */ /* 0x000fc80003f6e000 */
[----:B------:R-:W-:Y:S02]  /*0790*/  @!P1 SEL R28, R28, R15, !P3 ;  /* 0x0000000f1c1c9207 */ /* 0x000fe40005800000 */
[----:B---3--:R-:W-:-:S04]  /*07a0*/  SEL R3, R7, 0xff800000, P2 ;  /* 0xff80000007037807 */ /* 0x008fc80001000000 */
[-C--:B------:R-:W-:Y:S02]  /*07b0*/  FSETP.NAN.AND P1, PT, R3, R3.reuse, PT ;  /* 0x000000030300720b */ /* 0x080fe40003f28000 */
[----:B------:R-:W-:Y:S02]  /*07c0*/  SEL R22, R14, 0x3, P4 ;  /* 0x000000030e167807 */ /* 0x000fe40002000000 */
[----:B------:R-:W-:Y:S02]  /*07d0*/  FSETP.GEU.AND P4, PT, R28, R3, PT ;  /* 0x000000031c00720b */ /* 0x000fe40003f8e000 */
[----:B------:R-:W-:Y:S02]  /*07e0*/  SEL R23, R6, 0xff800000, P2 ;  /* 0xff80000006177807 */ /* 0x000fe40001000000 */
[----:B------:R-:W-:Y:S02]  /*07f0*/  CS2R R6, SRZ ;  /* 0x0000000000067805 */ /* 0x000fe4000001ff00 */
[----:B------:R-:W-:-:S02]  /*0800*/  SEL R24, R5, 0xff800000, P2 ;  /* 0xff80000005187807 */ /* 0x000fc40001000000 */
[----:B------:R-:W-:Y:S02]  /*0810*/  SEL R19, R4, 0xff800000, P2 ;  /* 0xff80000004137807 */ /* 0x000fe40001000000 */
[----:B------:R-:W-:Y:S02]  /*0820*/  CS2R R4, SRZ ;  /* 0x0000000000047805 */ /* 0x000fe4000001ff00 */
[----:B------:R-:W-:Y:S01]  /*0830*/  @!P1 SEL R3, R3, R28, !P4 ;  /* 0x0000001c03039207 */ /* 0x000fe20006000000 */
[----:B------:R-:W-:Y:S01]  /*0840*/  IMAD.WIDE R28, R29, 0x4, R20 ;  /* 0x000000041d1c7825 */ /* 0x000fe200078e0214 */
[----:B------:R-:W-:Y:S02]  /*0850*/  FSETP.NAN.AND P1, PT, R23, R23, PT ;  /* 0x000000171700720b */ /* 0x000fe40003f28000 */
[----:B------:R-:W-:Y:S02]  /*0860*/  SEL R25, R13, 0x3, P5 ;  /* 0x000000030d197807 */ /* 0x000fe40002800000 */
[----:B------:R-:W-:Y:S01]  /*0870*/  FSETP.NAN.AND P5, PT, R24, R24, PT ;  /* 0x000000181800720b */ /* 0x000fe20003fa8000 */
[----:B------:R1:W2:Y:S01]  /*0880*/  @P0 LDG.E.128 R4, desc[UR4][R28.64] ;  /* 0x000000041c040981 */ /* 0x0002a2000c1e1d00 */
[----:B------:R-:W-:-:S02]  /*0890*/  SEL R26, R26, 0x3, P6 ;  /* 0x000000031a1a7807 */ /* 0x000fc40003000000 */
[----:B------:R-:W-:-:S05]  /*08a0*/  FSETP.GEU.AND P6, PT, R18, R23, PT ;  /* 0x000000171200720b */ /* 0x000fca0003fce000 */
[----:B------:R-:W-:Y:S02]  /*08b0*/  @!P1 SEL R23, R23, R18, !P6 ;  /* 0x0000001217179207 */ /* 0x000fe40007000000 */
[----:B------:R-:W-:-:S04]  /*08c0*/  FSETP.GEU.AND P1, PT, R17, R24, PT ;  /* 0x000000181100720b */ /* 0x000fc80003f2e000 */
[----:B------:R-:W-:Y:S01]  /*08d0*/  @!P5 SEL R24, R24, R17, !P1 ;  /* 0x000000111818d207 */ /* 0x000fe20004800000 */
[----:B------:R-:W-:Y:S01]  /*08e0*/  VIADD R17, R2, 0x800 ;  /* 0x0000080002117836 */ /* 0x000fe20000000000 */
[----:B------:R-:W-:Y:S02]  /*08f0*/  SEL R27, R12, 0x3, P3 ;  /* 0x000000030c1b7807 */ /* 0x000fe40001800000 */
[----:B------:R-:W-:Y:S02]  /*0900*/  CS2R R12, SRZ ;  /* 0x00000000000c7805 */ /* 0x000fe4000001ff00 */
[----:B------:R-:W-:Y:S02]  /*0910*/  CS2R R14, SRZ ;  /* 0x00000000000e7805 */ /* 0x000fe4000001ff00 */
[-C--:B------:R-:W-:Y:S01]  /*0920*/  FSETP.NAN.AND P3, PT, R19, R19.reuse, PT ;  /* 0x000000131300720b */ /* 0x080fe20003f68000 */
[----:B-1----:R-:W-:Y:S01]  /*0930*/  IMAD.WIDE R28, R17, 0x4, R20 ;  /* 0x00000004111c7825 */ /* 0x002fe200078e0214 */
[----:B------:R-:W-:-:S04]  /*0940*/  FSETP.GEU.AND P5, PT, R16, R19, PT ;  /* 0x000000131000720b */ /* 0x000fc80003fae000 */
[----:B------:R1:W3:Y:S01]  /*0950*/  @P2 LDG.E.128 R12, desc[UR4][R28.64] ;  /* 0x000000041c0c2981 */ /* 0x0002e2000c1e1d00 */
[----:B----4-:R-:W-:-:S06]  /*0960*/  SEL R8, R8, 0xff800000, P2 ;  /* 0xff80000008087807 */ /* 0x010fcc0001000000 */
[----:B------:R-:W-:Y:S02]  /*0970*/  @!P3 SEL R19, R19, R16, !P5 ;  /* 0x000000101313b207 */ /* 0x000fe40006800000 */
[-C--:B------:R-:W-:Y:S01]  /*0980*/  FSETP.NAN.AND P3, PT, R8, R8.reuse, PT ;  /* 0x000000080800720b */ /* 0x080fe20003f68000 */
[----:B------:R-:W-:Y:S01]  /*0990*/  VIADD R17, R2, 0x840 ;  /* 0x0000084002117836 */ /* 0x000fe20000000000 */
[----:B------:R-:W-:Y:S02]  /*09a0*/  SEL R27, R27, 0x4, P4 ;  /* 0x000000041b1b7807 */ /* 0x000fe40002000000 */
[----:B------:R-:W-:Y:S01]  /*09b0*/  FSETP.GEU.AND P4, PT, R19, R8, PT ;  /* 0x000000081300720b */ /* 0x000fe20003f8e000 */
[----:B------:R-:W-:Y:S01]  /*09c0*/  IMAD.WIDE R20, R17, 0x4, R20 ;  /* 0x0000000411147825 */ /* 0x000fe200078e0214 */
[----:B------:R-:W-:-:S07]  /*09d0*/  CS2R R16, SRZ ;  /* 0x0000000000107805 */ /* 0x000fce000001ff00 */
[----:B------:R-:W-:Y:S02]  /*09e0*/  @!P3 SEL R8, R8, R19, !P4 ;  /* 0x000000130808b207 */ /* 0x000fe40006000000 */
[----:B------:R-:W-:-:S06]  /*09f0*/  CS2R R18, SRZ ;  /* 0x0000000000127805 */ /* 0x000fcc000001ff00 */
[----:B------:R4:W5:Y:S01]  /*0a00*/  @P2 LDG.E.128 R16, desc[UR4][R20.64] ;  /* 0x0000000414102981 */ /* 0x000962000c1e1d00 */
[----:B------:R-:W-:Y:S02]  /*0a10*/  SEL R9, R9, 0xff800000, P2 ;  /* 0xff80000009097807 */ /* 0x000fe40001000000 */
[----:B------:R-:W-:Y:S02]  /*0a20*/  SEL R10, R10, 0xff800000, P2 ;  /* 0xff8000000a0a7807 */ /* 0x000fe40001000000 */
[----:B------:R-:W-:Y:S02]  /*0a30*/  FSETP.NAN.AND P3, PT, R9, R9, PT ;  /* 0x000000090900720b */ /* 0x000fe40003f68000 */
[----:B------:R-:W-:Y:S02]  /*0a40*/  SEL R2, R25, 0x4, P1 ;  /* 0x0000000419027807 */ /* 0x000fe40000800000 */
[----:B------:R-:W-:Y:S02]  /*0a50*/  FSETP.NAN.AND P1, PT, R10, R10, PT ;  /* 0x0000000a0a00720b */ /* 0x000fe40003f28000 */
[----:B-1----:R-:W-:-:S02]  /*0a60*/  SEL R28, R11, 0xff800000, P2 ;  /* 0xff8000000b1c7807 */ /* 0x002fc40001000000 */
[----:B------:R-:W-:Y:S02]  /*0a70*/  SEL R22, R22, 0x4, P5 ;  /* 0x0000000416167807 */ /* 0x000fe40002800000 */
[----:B------:R-:W-:Y:S02]  /*0a80*/  SEL R26, R26, 0x4, P6 ;  /* 0x000000041a1a7807 */ /* 0x000fe40003000000 */
[----:B------:R-:W-:Y:S02]  /*0a90*/  FSETP.GEU.AND P5, PT, R24, R9, PT ;  /* 0x000000091800720b */ /* 0x000fe40003fae000 */
[----:B------:R-:W-:Y:S02]  /*0aa0*/  FSETP.NAN.AND P6, PT, R28, R28, PT ;  /* 0x0000001c1c00720b */ /* 0x000fe40003fc8000 */
[----:B------:R-:W-:Y:S02]  /*0ab0*/  @!P3 SEL R9, R9, R24, !P5 ;  /* 0x000000180909b207 */ /* 0x000fe40006800000 */
[----:B------:R-:W-:-:S04]  /*0ac0*/  FSETP.GEU.AND P3, PT, R23, R10, PT ;  /* 0x0000000a1700720b */ /* 0x000fc80003f6e000 */
[----:B------:R-:W-:Y:S02]  /*0ad0*/  @!P1 SEL R10, R10, R23, !P3 ;  /* 0x000000170a0a9207 */ /* 0x000fe40005800000 */
[----:B------:R-:W-:-:S04]  /*0ae0*/  FSETP.GEU.AND P1, PT, R3, R28, PT ;  /* 0x0000001c0300720b */ /* 0x000fc80003f2e000 */
[----:B------:R-:W-:Y:S02]  /*0af0*/  @!P6 SEL R28, R28, R3, !P1 ;  /* 0x000000031c1ce207 */ /* 0x000fe40004800000 */
[----:B------:R-:W-:Y:S02]  /*0b00*/  SEL R2, R2, 0x5, P5 ;  /* 0x0000000502027807 */ /* 0x000fe40002800000 */
[----:B------:R-:W-:Y:S02]  /*0b10*/  SEL R26, R26, 0x5, P3 ;  /* 0x000000051a1a7807 */ /* 0x000fe40001800000 */
[----:B------:R-:W-:Y:S02]  /*0b20*/  SEL R27, R27, 0x5, P1 ;  /* 0x000000051b1b7807 */ /* 0x000fe40000800000 */
[----:B--2---:R-:W-:Y:S02]  /*0b30*/  SEL R7, R7, 0xff800000, P0 ;  /* 0xff80000007077807 */ /* 0x004fe40000000000 */
[----:B------:R-:W-:-:S02]  /*0b40*/  SEL R11, R6, 0xff800000, P0 ;  /* 0xff800000060b7807 */ /* 0x000fc40000000000 */
[----:B------:R-:W-:Y:S02]  /*0b50*/  FSETP.NAN.AND P6, PT, R7, R7, PT ;  /* 0x000000070700720b */ /* 0x000fe40003fc8000 */
[----:B------:R-:W-:Y:S02]  /*0b60*/  SEL R6, R22, 0x5, P4 ;  /* 0x0000000516067807 */ /* 0x000fe40002000000 */
[----:B------:R-:W-:Y:S02]  /*0b70*/  FSETP.NAN.AND P4, PT, R11, R11, PT ;  /* 0x0000000b0b00720b */ /* 0x000fe40003f88000 */
[----:B------:R-:W-:Y:S02]  /*0b80*/  SEL R5, R5, 0xff800000, P0 ;  /* 0xff80000005057807 */ /* 0x000fe40000000000 */
[----:B------:R-:W-:Y:S02]  /*0b90*/  FSETP.GEU.AND P3, PT, R28, R7, PT ;  /* 0x000000071c00720b */ /* 0x000fe40003f6e000 */
[----:B------:R-:W-:-:S02]  /*0ba0*/  FSETP.NAN.AND P5, PT, R5, R5, PT ;  /* 0x000000050500720b */ /* 0x000fc40003fa8000 */
[----:B----4-:R-:W-:Y:S02]  /*0bb0*/  SEL R20, R4, 0xff800000, P0 ;  /* 0xff80000004147807 */ /* 0x010fe40000000000 */
[----:B------:R-:W-:Y:S02]  /*0bc0*/  FSETP.GEU.AND P0, PT, R10, R11, PT ;  /* 0x0000000b0a00720b */ /* 0x000fe40003f0e000 */
[----:B------:R-:W-:Y:S02]  /*0bd0*/  @!P6 SEL R7, R7, R28, !P3 ;  /* 0x0000001c0707e207 */ /* 0x000fe40005800000 */
[----:B------:R-:W-:Y:S02]  /*0be0*/  FSETP.NAN.AND P6, PT, R20, R20, PT ;  /* 0x000000141400720b */ /* 0x000fe40003fc8000 */
[----:B------:R-:W-:Y:S02]  /*0bf0*/  @!P4 SEL R11, R11, R10, !P0 ;  /* 0x0000000a0b0bc207 */ /* 0x000fe40004000000 */
[----:B------:R-:W-:-:S02]  /*0c00*/  FSETP.GEU.AND P4, PT, R9, R5, PT ;  /* 0x000000050900720b */ /* 0x000fc40003f8e000 */
[----:B---3--:R-:W-:Y:S02]  /*0c10*/  SEL R3, R12, 0xff800000, P2 ;  /* 0xff8000000c037807 */ /* 0x008fe40001000000 */
[----:B------:R-:W-:Y:S02]  /*0c20*/  @!P5 SEL R5, R5, R9, !P4 ;  /* 0x000000090505d207 */ /* 0x000fe40006000000 */
[----:B------:R-:W-:Y:S02]  /*0c30*/  FSETP.NAN.AND P1, PT, R3, R3, PT ;  /* 0x000000030300720b */ /* 0x000fe40003f28000 */
[----:B------:R-:W-:Y:S02]  /*0c40*/  FSETP.GEU.AND P5, PT, R8, R20, PT ;  /* 0x000000140800720b */ /* 0x000fe40003fae000 */
[----:B------:R-:W-:Y:S02]  /*0c50*/  SEL R4, R13, 0xff800000, P2 ;  /* 0xff8000000d047807 */ /* 0x000fe40001000000 */
[----:B------:R-:W-:-:S02]  /*0c60*/  @!P6 SEL R20, R20, R8, !P5 ;  /* 0x000000081414e207 */ /* 0x000fc40006800000 */
[----:B------:R-:W-:Y:S02]  /*0c70*/  FSETP.NAN.AND P6, PT, R4, R4, PT ;  /* 0x000000040400720b */ /* 0x000fe40003fc8000 */
[----:B------:R-:W-:Y:S02]  /*0c80*/  SEL R14, R14, 0xff800000, P2 ;  /* 0xff8000000e0e7807 */ /* 0x000fe40001000000 */
[----:B------:R-:W-:Y:S02]  /*0c90*/  SEL R8, R27, 0x6, P3 ;  /* 0x000000061b087807 */ /* 0x000fe40001800000 */
[----:B------:R-:W-:Y:S02]  /*0ca0*/  FSETP.GEU.AND P3, PT, R20, R3, PT ;  /* 0x000000031400720b */ /* 0x000fe40003f6e000 */
[----:B------:R-:W-:Y:S02]  /*0cb0*/  SEL R26, R26, 0x6, P0 ;  /* 0x000000061a1a7807 */ /* 0x000fe40000000000 */
[----:B------:R-:W-:-:S02]  /*0cc0*/  FSETP.NAN.AND P0, PT, R14, R14, PT ;  /* 0x0000000e0e00720b */ /* 0x000fc40003f08000 */
[----:B------:R-:W-:Y:S02]  /*0cd0*/  SEL R10, R15, 0xff800000, P2 ;  /* 0xff8000000f0a7807 */ /* 0x000fe40001000000 */
[----:B------:R-:W-:Y:S02]  /*0ce0*/  @!P1 SEL R3, R3, R20, !P3 ;  /* 0x0000001403039207 */ /* 0x000fe40005800000 */
[----:B------:R-:W-:Y:S02]  /*0cf0*/  SEL R9, R6, 0x6, P5 ;  /* 0x0000000606097807 */ /* 0x000fe40002800000 */
[----:B------:R-:W-:Y:S02]  /*0d00*/  FSETP.GEU.AND P1, PT, R5, R4, PT ;  /* 0x000000040500720b */ /* 0x000fe40003f2e000 */
[----:B------:R-:W-:Y:S02]  /*0d10*/  FSETP.NAN.AND P5, PT, R10, R10, PT ;  /* 0x0000000a0a00720b */ /* 0x000fe40003fa8000 */
[----:B------:R-:W-:-:S02]  /*0d20*/  @!P6 SEL R4, R4, R5, !P1 ;  /* 0x000000050404e207 */ /* 0x000fc40004800000 */
[----:B------:R-:W-:Y:S02]  /*0d30*/  FSETP.GEU.AND P6, PT, R11, R14, PT ;  /* 0x0000000e0b00720b */ /* 0x000fe40003fce000 */
[----:B-----5:R-:W-:Y:S02]  /*0d40*/  SEL R19, R19, 0xff800000, P2 ;  /* 0xff80000013137807 */ /* 0x020fe40001000000 */
[----:B------:R-:W-:Y:S02]  /*0d50*/  @!P0 SEL R14, R14, R11, !P6 ;  /* 0x0000000b0e0e8207 */ /* 0x000fe40007000000 */
[----:B------:R-:W-:-:S04]  /*0d60*/  FSETP.GEU.AND P0, PT, R7, R10, PT ;  /* 0x0000000a0700720b */ /* 0x000fc80003f0e000 */
[----:B------:R-:W-:Y:S02]  /*0d70*/  @!P5 SEL R10, R10, R7, !P0 ;  /* 0x000000070a0ad207 */ /* 0x000fe40004000000 */
[----:B------:R-:W-:Y:S01]  /*0d80*/  FSETP.NAN.AND P5, PT, R19, R19, PT ;  /* 0x000000131300720b */ /* 0x000fe20003fa8000 */
[----:B------:R-:W1:Y:S01]  /*0d90*/  LDC.64 R6, c[0x0][0x218] ;  /* 0x00008600ff067b82 */ /* 0x000e620000000a00 */
[----:B------:R-:W-:Y:S02]  /*0da0*/  SEL R2, R2, 0x6, P4 ;  /* 0x0000000602027807 */ /* 0x000fe40002000000 */
[----:B------:R-:W-:Y:S02]  /*0db0*/  SEL R16, R16, 0xff800000, P2 ;  /* 0xff80000010107807 */ /* 0x000fe40001000000 */
[----:B------:R-:W-:Y:S02]  /*0dc0*/  SEL R17, R17, 0xff800000, P2 ;  /* 0xff80000011117807 */ /* 0x000fe40001000000 */
[----:B------:R-:W-:-:S02]  /*0dd0*/  SEL R18, R18, 0xff800000, P2 ;  /* 0xff80000012127807 */ /* 0x000fc40001000000 */
[----:B------:R-:W-:Y:S02]  /*0de0*/  FSETP.GEU.AND P2, PT, R10, R19, PT ;  /* 0x000000130a00720b */ /* 0x000fe40003f4e000 */
[----:B------:R-:W-:Y:S02]  /*0df0*/  SEL R9, R9, 0x7, P3 ;  /* 0x0000000709097807 */ /* 0x000fe40001800000 */
[----:B------:R-:W-:Y:S02]  /*0e00*/  SEL R2, R2, 0x7, P1 ;  /* 0x0000000702027807 */ /* 0x000fe40000800000 */
[----:B------:R-:W-:Y:S02]  /*0e10*/  FSETP.NAN.AND P4, PT, R18, R18, PT ;  /* 0x000000121200720b */ /* 0x000fe40003f88000 */
[----:B------:R-:W-:Y:S02]  /*0e20*/  FSETP.NAN.AND P3, PT, R17, R17, PT ;  /* 0x000000111100720b */ /* 0x000fe40003f68000 */
[----:B------:R-:W-:-:S02]  /*0e30*/  FSETP.NAN.AND P1, PT, R16, R16, PT ;  /* 0x000000101000720b */ /* 0x000fc40003f28000 */
[----:B------:R-:W-:Y:S02]  /*0e40*/  @!P5 SEL R19, R19, R10, !P2 ;  /* 0x0000000a1313d207 */ /* 0x000fe40005000000 */
[----:B------:R-:W-:Y:S02]  /*0e50*/  SEL R26, R26, 0x7, P6 ;  /* 0x000000071a1a7807 */ /* 0x000fe40003000000 */
[----:B------:R-:W-:Y:S02]  /*0e60*/  SEL R8, R8, 0x7, P0 ;  /* 0x0000000708087807 */ /* 0x000fe40000000000 */
[----:B------:R-:W-:Y:S02]  /*0e70*/  FSETP.GEU.AND P6, PT, R14, R18, PT ;  /* 0x000000120e00720b */ /* 0x000fe40003fce000 */
[----:B------:R-:W-:Y:S02]  /*0e80*/  FSETP.GEU.AND P5, PT, R4, R17, PT ;  /* 0x000000110400720b */ /* 0x000fe40003fae000 */
[----:B------:R-:W-:-:S02]  /*0e90*/  FSETP.GEU.AND P0, PT, R3, R16, PT ;  /* 0x000000100300720b */ /* 0x000fc40003f0e000 */
[----:B------:R-:W-:Y:S02]  /*0ea0*/  SEL R5, R8, 0x8, P2 ;  /* 0x0000000808057807 */ /* 0x000fe40001000000 */
[----:B------:R-:W-:Y:S02]  /*0eb0*/  SEL R26, R26, 0x8, P6 ;  /* 0x000000081a1a7807 */ /* 0x000fe40003000000 */
[----:B------:R-:W-:Y:S02]  /*0ec0*/  SEL R2, R2, 0x8, P5 ;  /* 0x0000000802027807 */ /* 0x000fe40002800000 */
[----:B------:R-:W-:Y:S02]  /*0ed0*/  SEL R9, R9, 0x8, P0 ;  /* 0x0000000809097807 */ /* 0x000fe40000000000 */
[----:B------:R-:W-:Y:S02]  /*0ee0*/  IADD3 R8, P2, R0, UR6, RZ ;  /* 0x0000000600087c10 */ /* 0x000fe4000ff5e0ff */
[----:B------:R-:W-:-:S02]  /*0ef0*/  PRMT R5, R26, 0x3340, R5 ;  /* 0x000033401a057816 */ /* 0x000fc40000000005 */
[----:B------:R-:W-:Y:S01]  /*0f00*/  PRMT R2, R9, 0x3340, R2 ;  /* 0x0000334009027816 */ /* 0x000fe20000000002 */
[----:B-1----:R-:W-:Y:S01]  /*0f10*/  IMAD.WIDE R6, R0, 0x4, R6 ;  /* 0x0000000400067825 */ /* 0x002fe200078e0206 */
[----:B------:R-:W-:Y:S02]  /*0f20*/  @!P4 SEL R18, R18, R14, !P6 ;  /* 0x0000000e1212c207 */ /* 0x000fe40007000000 */
[----:B------:R-:W-:Y:S02]  /*0f30*/  @!P3 SEL R17, R17, R4, !P5 ;  /* 0x000000041111b207 */ /* 0x000fe40006800000 */
[----:B------:R-:W-:Y:S02]  /*0f40*/  @!P1 SEL R16, R16, R3, !P0 ;  /* 0x0000000310109207 */ /* 0x000fe40004000000 */
[----:B------:R-:W-:Y:S02]  /*0f50*/  LEA.HI.X.SX32 R9, R0, UR7, 0x1, P2 ;  /* 0x0000000700097c11 */ /* 0x000fe400090f0eff */
[----:B------:R-:W-:Y:S01]  /*0f60*/  PRMT R5, R2, 0x5410, R5 ;  /* 0x0000541002057816 */ /* 0x000fe20000000005 */
[----:B------:R-:W-:Y:S04]  /*0f70*/  STG.E.128 desc[UR4][R6.64], R16 ;  /* 0x0000001006007986 */ /* 0x000fe8000c101d04 */
[----:B------:R-:W-:Y:S01]  /*0f80*/  STG.E desc[UR4][R8.64], R5 ;  /* 0x0000000508007986 */ /* 0x000fe2000c101904 */
[----:B------:R-:W-:Y:S05]  /*0f90*/  EXIT ;  /* 0x000000000000794d */ /* 0x000fea0003800000 */
.L_x_0:
[----:B------:R-:W-:-:S00]  /*0fa0*/  BRA `(.L_x_0) ;  /* 0xfffffffc00fc7947 */ /* 0x000fc0000383ffff */
[----:B------:R-:W-:-:S00]  /*0fb0*/  NOP ;  /* 0x0000000000007918 */ /* 0x000fc00000000000 */
        /* <DEDUP_REMOVED lines=12> */
.L_x_1:


//--------------------- .nv.constant0.triton_poi_fused_max_pool2d_with_indices_6 --------------------------
	.section	.nv.constant0.triton_poi_fused_max_pool2d_with_indices_6,"a",@progbits
	.sectionflags	@""
	.align	4
.nv.constant0.triton_poi_fused_max_pool2d_with_indices_6:
	.zero		556
